	.headerflags	@"EF_CUDA_TEXMODE_UNIFIED EF_CUDA_64BIT_ADDRESS EF_CUDA_ACCELERATORS EF_CUDA_SM90 EF_CUDA_VIRTUAL_SM(EF_CUDA_SM90)"
	.elftype	@"ET_EXEC"


//--------------------- .nv.info                  --------------------------
	.section	.nv.info,"",@"SHT_CUDA_INFO"
	.align	4


	//----- nvinfo : EIATTR_REGCOUNT
	.align		4
        /*0000*/ 	.byte	0x04, 0x2f
        /*0002*/ 	.short	(.L_1 - .L_0)
	.align		4
.L_0:
        /*0004*/ 	.word	index@(triton_poi_fused_cat_2)
        /*0008*/ 	.word	0x00000012


	//----- nvinfo : EIATTR_MIN_STACK_SIZE
	.align		4
.L_1:
        /*000c*/ 	.byte	0x04, 0x12
        /*000e*/ 	.short	(.L_3 - .L_2)
	.align		4
.L_2:
        /*0010*/ 	.word	index@(triton_poi_fused_cat_2)
        /*0014*/ 	.word	0x00000000


	//----- nvinfo : EIATTR_FRAME_SIZE
	.align		4
.L_3:
        /*0018*/ 	.byte	0x04, 0x11
        /*001a*/ 	.short	(.L_5 - .L_4)
	.align		4
.L_4:
        /*001c*/ 	.word	index@(triton_poi_fused_cat_2)
        /*0020*/ 	.word	0x00000000


	//----- nvinfo : EIATTR_MIN_STACK_SIZE
	.align		4
.L_5:
        /*0024*/ 	.byte	0x04, 0x12
        /*0026*/ 	.short	(.L_7 - .L_6)
	.align		4
.L_6:
        /*0028*/ 	.word	index@(triton_poi_fused_cat_2)
        /*002c*/ 	.word	0x00000000
.L_7:


//--------------------- .nv.info.triton_poi_fused_cat_2 --------------------------
	.section	.nv.info.triton_poi_fused_cat_2,"",@"SHT_CUDA_INFO"
	.sectionflags	@""
	.align	4


	//----- nvinfo : EIATTR_CUDA_API_VERSION
	.align		4
        /*0000*/ 	.byte	0x04, 0x37
        /*0002*/ 	.short	(.L_9 - .L_8)
.L_8:
        /*0004*/ 	.word	0x0000007c


	//----- nvinfo : EIATTR_KPARAM_INFO
	.align		4
.L_9:
        /*0008*/ 	.byte	0x04, 0x17
        /*000a*/ 	.short	(.L_11 - .L_10)
.L_10:
        /*000c*/ 	.word	0x00000000
        /*0010*/ 	.short	0x0004
        /*0012*/ 	.short	0x0020
        /*0014*/ 	.byte	0x00, 0xf0, 0x11, 0x00


	//----- nvinfo : EIATTR_KPARAM_INFO
	.align		4
.L_11:
        /*0018*/ 	.byte	0x04, 0x17
        /*001a*/ 	.short	(.L_13 - .L_12)
.L_12:
        /*001c*/ 	.word	0x00000000
        /*0020*/ 	.short	0x0003
        /*0022*/ 	.short	0x0018
        /*0024*/ 	.byte	0x00, 0xf4, 0x21, 0x00


	//----- nvinfo : EIATTR_KPARAM_INFO
	.align		4
.L_13:
        /*0028*/ 	.byte	0x04, 0x17
        /*002a*/ 	.short	(.L_15 - .L_14)
.L_14:
        /*002c*/ 	.word	0x00000000
        /*0030*/ 	.short	0x0002
        /*0032*/ 	.short	0x0010
        /*0034*/ 	.byte	0x00, 0xf4, 0x21, 0x00


	//----- nvinfo : EIATTR_KPARAM_INFO
	.align		4
.L_15:
        /*0038*/ 	.byte	0x04, 0x17
        /*003a*/ 	.short	(.L_17 - .L_16)
.L_16:
        /*003c*/ 	.word	0x00000000
        /*0040*/ 	.short	0x0001
        /*0042*/ 	.short	0x0008
        /*0044*/ 	.byte	0x00, 0xf4, 0x21, 0x00


	//----- nvinfo : EIATTR_KPARAM_INFO
	.align		4
.L_17:
        /*0048*/ 	.byte	0x04, 0x17
        /*004a*/ 	.short	(.L_19 - .L_18)
.L_18:
        /*004c*/ 	.word	0x00000000
        /*0050*/ 	.short	0x0000
        /*0052*/ 	.short	0x0000
        /*0054*/ 	.byte	0x00, 0xf4, 0x21, 0x00


	//----- nvinfo : EIATTR_SPARSE_MMA_MASK
	.align		4
.L_19:
        /*0058*/ 	.byte	0x03, 0x50
        /*005a*/ 	.short	0x0000


	//----- nvinfo : EIATTR_MAXREG_COUNT
	.align		4
        /*005c*/ 	.byte	0x03, 0x1b
        /*005e*/ 	.short	0x00ff


	//----- nvinfo : EIATTR_EXIT_INSTR_OFFSETS
	.align		4
        /*0060*/ 	.byte	0x04, 0x1c
        /*0062*/ 	.short	(.L_21 - .L_20)


	//   ....[0]....
.L_20:
        /*0064*/ 	.word	0x000003d0


	//   ....[1]....
        /*0068*/ 	.word	0x000003f0


	//----- nvinfo : EIATTR_REQNTID
	.align		4
.L_21:
        /*006c*/ 	.byte	0x04, 0x10
        /*006e*/ 	.short	(.L_23 - .L_22)
.L_22:
        /*0070*/ 	.word	0x00000080
        /*0074*/ 	.word	0x00000001
        /*0078*/ 	.word	0x00000001


	//----- nvinfo : EIATTR_CBANK_PARAM_SIZE
	.align		4
.L_23:
        /*007c*/ 	.byte	0x03, 0x19
        /*007e*/ 	.short	0x0024


	//----- nvinfo : EIATTR_PARAM_CBANK
	.align		4
        /*0080*/ 	.byte	0x04, 0x0a
        /*0082*/ 	.short	(.L_25 - .L_24)
	.align		4
.L_24:
        /*0084*/ 	.word	index@(.nv.constant0.triton_poi_fused_cat_2)
        /*0088*/ 	.short	0x0210
        /*008a*/ 	.short	0x0024


	//----- nvinfo : EIATTR_SW_WAR
	.align		4
.L_25:
        /*008c*/ 	.byte	0x04, 0x36
        /*008e*/ 	.short	(.L_27 - .L_26)
.L_26:
        /*0090*/ 	.word	0x00000008
.L_27:


//--------------------- .nv.callgraph             --------------------------
	.section	.nv.callgraph,"",@"SHT_CUDA_CALLGRAPH"
	.align	4
	.sectionentsize	8
	.align		4
        /*0000*/ 	.word	0x00000000
	.align		4
        /*0004*/ 	.word	0xffffffff
	.align		4
        /*0008*/ 	.word	0x00000000
	.align		4
        /*000c*/ 	.word	0xfffffffe
	.align		4
        /*0010*/ 	.word	0x00000000
	.align		4
        /*0014*/ 	.word	0xfffffffd
	.align		4
        /*0018*/ 	.word	0x00000000
	.align		4
        /*001c*/ 	.word	0xfffffffc


//--------------------- .text.triton_poi_fused_cat_2 --------------------------
	.section	.text.triton_poi_fused_cat_2,"ax",@progbits
	.align	128
        .global         triton_poi_fused_cat_2
        .type           triton_poi_fused_cat_2,@function
        .size           triton_poi_fused_cat_2,(.L_x_1 - triton_poi_fused_cat_2)
        .other          triton_poi_fused_cat_2,@"STO_CUDA_ENTRY STV_DEFAULT"
triton_poi_fused_cat_2:
.text.triton_poi_fused_cat_2:
[----:B------:R-:W0:Y:S02]  /*0000*/  LDC R1, c[0x0][0x28] ;  /* 0x00000a00ff017b82 */ /* 0x000e240000000800 */
[----:B------:R-:W1:Y:S01]  /*0010*/  S2R R0, SR_TID.X ;  /* 0x0000000000007919 */ /* 0x000e620000002100 */
[----:B------:R-:W2:Y:S01]  /*0020*/  LDC.64 R4, c[0x0][0x210] ;  /* 0x00008400ff047b82 */ /* 0x000ea20000000a00 */
[----:B------:R-:W-:Y:S01]  /*0030*/  ULDC.64 UR4, c[0x0][0x208] ;  /* 0x0000820000047ab9 */ /* 0x000fe20000000a00 */
[----:B------:R-:W-:Y:S01]  /*0040*/  ULDC.64 UR6, c[0x0][0x220] ;  /* 0x0000880000067ab9 */ /* 0x000fe20000000a00 */
[----:B------:R-:W3:Y:S01]  /*0050*/  S2R R3, SR_CTAID.X ;  /* 0x0000000000037919 */ /* 0x000ee20000002500 */
[----:B-1----:R-:W-:-:S05]  /*0060*/  IMAD.SHL.U32 R0, R0, 0x2, RZ ;  /* 0x0000000200007824 */ /* 0x002fca00078e00ff */
[----:B------:R-:W-:-:S05]  /*0070*/  LOP3.LUT R0, R0, 0xfe, RZ, 0xc0, !PT ;  /* 0x000000fe00007812 */ /* 0x000fca00078ec0ff */
[----:B---3--:R-:W-:-:S04]  /*0080*/  IMAD R0, R3, 0x100, R0 ;  /* 0x0000010003007824 */ /* 0x008fc800078e0200 */
[----:B------:R-:W-:Y:S01]  /*0090*/  IMAD.HI R7, R0, 0x7e07e07f, RZ ;  /* 0x7e07e07f00077827 */ /* 0x000fe200078e02ff */
[----:B------:R-:W-:-:S04]  /*00a0*/  SHF.R.S32.HI R3, RZ, 0x1f, R0 ;  /* 0x0000001fff037819 */ /* 0x000fc80000011400 */
[----:B------:R-:W-:Y:S02]  /*00b0*/  LEA.HI R8, R3, R0, RZ, 0x4 ;  /* 0x0000000003087211 */ /* 0x000fe400078f20ff */
[----:B------:R-:W-:Y:S02]  /*00c0*/  SHF.R.U32.HI R10, RZ, 0x1f, R7 ;  /* 0x0000001fff0a7819 */ /* 0x000fe40000011607 */
[----:B------:R-:W-:Y:S02]  /*00d0*/  SHF.R.S32.HI R2, RZ, 0x4, R8 ;  /* 0x00000004ff027819 */ /* 0x000fe40000011408 */
[----:B------:R-:W-:Y:S02]  /*00e0*/  LEA.HI.SX32 R13, R7, R10, 0x15 ;  /* 0x0000000a070d7211 */ /* 0x000fe400078faaff */
[----:B------:R-:W-:Y:S01]  /*00f0*/  LOP3.LUT R11, R8, 0xfffffff0, RZ, 0xc0, !PT ;  /* 0xfffffff0080b7812 */ /* 0x000fe200078ec0ff */
[----:B------:R-:W-:-:S05]  /*0100*/  IMAD.HI R3, R2, 0x7e07e07f, RZ ;  /* 0x7e07e07f02037827 */ /* 0x000fca00078e02ff */
[----:B------:R-:W-:-:S04]  /*0110*/  SHF.R.U32.HI R6, RZ, 0x1f, R3 ;  /* 0x0000001fff067819 */ /* 0x000fc80000011603 */
[----:B------:R-:W-:Y:S02]  /*0120*/  LEA.HI.SX32 R3, R3, R6, 0x19 ;  /* 0x0000000603037211 */ /* 0x000fe400078fcaff */
[----:B------:R-:W1:Y:S03]  /*0130*/  LDC.64 R6, c[0x0][0x218] ;  /* 0x00008600ff067b82 */ /* 0x000e660000000a00 */
[----:B------:R-:W-:Y:S02]  /*0140*/  IMAD R9, R3, -0x104, R2 ;  /* 0xfffffefc03097824 */ /* 0x000fe400078e0202 */
[----:B------:R-:W-:-:S03]  /*0150*/  IMAD R2, R13, -0x1040, R0 ;  /* 0xffffefc00d027824 */ /* 0x000fc600078e0200 */
[----:B------:R-:W-:Y:S01]  /*0160*/  ISETP.GE.AND P1, PT, R9, 0x80, PT ;  /* 0x000000800900780c */ /* 0x000fe20003f26270 */
[----:B------:R-:W-:-:S03]  /*0170*/  IMAD R3, R13, 0x800, R2 ;  /* 0x000008000d037824 */ /* 0x000fc600078e0202 */
[----:B------:R-:W-:Y:S01]  /*0180*/  ISETP.LT.AND P3, PT, R0, 0x4100, !P1 ;  /* 0x000041000000780c */ /* 0x000fe20004f61270 */
[----:B--2---:R-:W-:Y:S01]  /*0190*/  IMAD.WIDE R4, R3, 0x4, R4 ;  /* 0x0000000403047825 */ /* 0x004fe200078e0204 */
[----:B------:R-:W-:-:S03]  /*01a0*/  CS2R R2, SRZ ;  /* 0x0000000000027805 */ /* 0x000fc6000001ff00 */
[----:B------:R-:W-:Y:S02]  /*01b0*/  IMAD.MOV.U32 R8, RZ, RZ, RZ ;  /* 0x000000ffff087224 */ /* 0x000fe400078e00ff */
[----:B------:R-:W-:Y:S02]  /*01c0*/  IMAD.MOV.U32 R10, RZ, RZ, RZ ;  /* 0x000000ffff0a7224 */ /* 0x000fe400078e00ff */
[----:B------:R-:W-:Y:S02]  /*01d0*/  IMAD R13, R13, 0x840, RZ ;  /* 0x000008400d0d7824 */ /* 0x000fe400078e02ff */
[----:B------:R-:W-:Y:S02]  /*01e0*/  IMAD.IADD R11, R0, 0x1, -R11 ;  /* 0x00000001000b7824 */ /* 0x000fe400078e0a0b */
[C---:B-1----:R-:W-:Y:S01]  /*01f0*/  IMAD.WIDE R6, R9.reuse, 0x4, R6 ;  /* 0x0000000409067825 */ /* 0x042fe200078e0206 */
[----:B------:R-:W2:Y:S03]  /*0200*/  @P3 LDG.E.64 R2, desc[UR4][R4.64] ;  /* 0x0000000404023981 */ /* 0x000ea6000c1e1b00 */
[----:B------:R-:W-:Y:S01]  /*0210*/  IMAD.SHL.U32 R12, R9, 0x10, RZ ;  /* 0x00000010090c7824 */ /* 0x000fe200078e00ff */
[----:B------:R-:W3:Y:S01]  /*0220*/  @P3 LDG.E.EL R8, desc[UR4][R6.64] ;  /* 0x0000000406083981 */ /* 0x000ee2000c2e1900 */
[----:B------:R-:W-:-:S02]  /*0230*/  SHF.R.S32.HI R15, RZ, 0x1f, R13 ;  /* 0x0000001fff0f7819 */ /* 0x000fc4000001140d */
[----:B------:R-:W-:Y:S01]  /*0240*/  ISETP.GE.AND P0, PT, R0, 0x4100, PT ;  /* 0x000041000000780c */ /* 0x000fe20003f06270 */
[----:B------:R1:W4:Y:S01]  /*0250*/  @P3 LDG.E.EL R10, desc[UR4][R6.64] ;  /* 0x00000004060a3981 */ /* 0x000322000c2e1900 */
[----:B------:R-:W-:Y:S02]  /*0260*/  IADD3 R13, P4, P5, R12, R11, R13 ;  /* 0x0000000b0c0d7210 */ /* 0x000fe40007d9e00d */
[----:B------:R-:W-:Y:S02]  /*0270*/  SHF.R.S32.HI R11, RZ, 0x1f, R11 ;  /* 0x0000001fff0b7819 */ /* 0x000fe4000001140b */
[----:B------:R-:W-:Y:S02]  /*0280*/  SHF.R.S32.HI R12, RZ, 0x1f, R12 ;  /* 0x0000001fff0c7819 */ /* 0x000fe4000001140c */
[----:B------:R-:W-:Y:S02]  /*0290*/  ISETP.GT.AND P2, PT, R9, 0x7f, !P0 ;  /* 0x0000007f0900780c */ /* 0x000fe40004744270 */
[----:B------:R-:W-:Y:S01]  /*02a0*/  IADD3.X R12, R12, R11, R15, P4, P5 ;  /* 0x0000000b0c0c7210 */ /* 0x000fe200027ea40f */
[----:B-1----:R-:W1:Y:S01]  /*02b0*/  LDC.64 R6, c[0x0][0x228] ;  /* 0x00008a00ff067b82 */ /* 0x002e620000000a00 */
[----:B------:R-:W-:-:S04]  /*02c0*/  LEA R4, P4, R13, UR6, 0x2 ;  /* 0x000000060d047c11 */ /* 0x000fc8000f8810ff */
[----:B------:R-:W-:Y:S02]  /*02d0*/  LEA.HI.X R5, R13, UR7, R12, 0x2, P4 ;  /* 0x000000070d057c11 */ /* 0x000fe4000a0f140c */
[----:B------:R-:W-:-:S06]  /*02e0*/  CS2R R12, SRZ ;  /* 0x00000000000c7805 */ /* 0x000fcc000001ff00 */
[----:B------:R-:W5:Y:S01]  /*02f0*/  @P2 LDG.E.64 R12, desc[UR4][R4.64+-0x2000] ;  /* 0xffe00004040c2981 */ /* 0x000f62000c1e1b00 */
[----:B--2---:R-:W-:Y:S02]  /*0300*/  SEL R2, R2, RZ, P3 ;  /* 0x000000ff02027207 */ /* 0x004fe40001800000 */
[----:B------:R-:W-:Y:S02]  /*0310*/  SEL R3, R3, RZ, P3 ;  /* 0x000000ff03037207 */ /* 0x000fe40001800000 */
[----:B---3--:R-:W-:Y:S02]  /*0320*/  SEL R9, R8, RZ, P3 ;  /* 0x000000ff08097207 */ /* 0x008fe40001800000 */
[----:B----4-:R-:W-:-:S03]  /*0330*/  SEL R10, R10, RZ, P3 ;  /* 0x000000ff0a0a7207 */ /* 0x010fc60001800000 */
[C---:B------:R-:W-:Y:S01]  /*0340*/  FADD R8, R2.reuse, R9 ;  /* 0x0000000902087221 */ /* 0x040fe20000000000 */
[----:B------:R-:W-:Y:S02]  /*0350*/  FSETP.GT.AND P3, PT, R2, -R9, PT ;  /* 0x800000090200720b */ /* 0x000fe40003f64000 */
[C---:B------:R-:W-:Y:S01]  /*0360*/  FSETP.GT.AND P4, PT, R3.reuse, -R10, PT ;  /* 0x8000000a0300720b */ /* 0x040fe20003f84000 */
[----:B------:R-:W-:Y:S01]  /*0370*/  FADD R9, R3, R10 ;  /* 0x0000000a03097221 */ /* 0x000fe20000000000 */
[----:B-1----:R-:W-:-:S09]  /*0380*/  IMAD.WIDE R2, R0, 0x4, R6 ;  /* 0x0000000400027825 */ /* 0x002fd200078e0206 */
[----:B------:R-:W-:Y:S02]  /*0390*/  @!P3 FMUL R8, R8, 0.10000000149011611938 ;  /* 0x3dcccccd0808b820 */ /* 0x000fe40000400000 */
[----:B------:R-:W-:Y:S01]  /*03a0*/  @!P4 FMUL R9, R9, 0.10000000149011611938 ;  /* 0x3dcccccd0909c820 */ /* 0x000fe20000400000 */
[----:B-----5:R-:W-:Y:S02]  /*03b0*/  @P1 SEL R8, R12, RZ, P2 ;  /* 0x000000ff0c081207 */ /* 0x020fe40001000000 */
[----:B------:R-:W-:Y:S01]  /*03c0*/  @P1 SEL R9, R13, RZ, P2 ;  /* 0x000000ff0d091207 */ /* 0x000fe20001000000 */
[----:B------:R-:W-:Y:S06]  /*03d0*/  @P0 EXIT ;  /* 0x000000000000094d */ /* 0x000fec0003800000 */
[----:B------:R-:W-:Y:S01]  /*03e0*/  STG.E.64 desc[UR4][R2.64], R8 ;  /* 0x0000000802007986 */ /* 0x000fe2000c101b04 */
[----:B------:R-:W-:Y:S05]  /*03f0*/  EXIT ;  /* 0x000000000000794d */ /* 0x000fea0003800000 */
.L_x_0:
[----:B------:R-:W-:-:S00]  /*0400*/  BRA `(.L_x_0) ;  /* 0xfffffffc00fc7947 */ /* 0x000fc0000383ffff */
[----:B------:R-:W-:-:S00]  /*0410*/  NOP ;  /* 0x0000000000007918 */ /* 0x000fc00000000000 */
        /* <DEDUP_REMOVED lines=14> */
.L_x_1:


//--------------------- .nv.constant0.triton_poi_fused_cat_2 --------------------------
	.section	.nv.constant0.triton_poi_fused_cat_2,"a",@progbits
	.sectionflags	@""
	.align	4
.nv.constant0.triton_poi_fused_cat_2:
	.zero		564
